	.headerflags	@"EF_CUDA_TEXMODE_UNIFIED EF_CUDA_64BIT_ADDRESS EF_CUDA_ACCELERATORS EF_CUDA_SM90 EF_CUDA_VIRTUAL_SM(EF_CUDA_SM90)"
	.elftype	@"ET_EXEC"


//--------------------- .nv.info                  --------------------------
	.section	.nv.info,"",@"SHT_CUDA_INFO"
	.align	4


	//----- nvinfo : EIATTR_REGCOUNT
	.align		4
        /*0000*/ 	.byte	0x04, 0x2f
        /*0002*/ 	.short	(.L_3 - .L_2)
	.align		4
.L_2:
        /*0004*/ 	.word	index@(triton_poi_fused__native_batch_norm_legit_no_training_silu_32)
        /*0008*/ 	.word	0x00000011


	//----- nvinfo : EIATTR_MIN_STACK_SIZE
	.align		4
.L_3:
        /*000c*/ 	.byte	0x04, 0x12
        /*000e*/ 	.short	(.L_5 - .L_4)
	.align		4
.L_4:
        /*0010*/ 	.word	index@(triton_poi_fused__native_batch_norm_legit_no_training_silu_32)
        /*0014*/ 	.word	0x00000000


	//----- nvinfo : EIATTR_FRAME_SIZE
	.align		4
.L_5:
        /*0018*/ 	.byte	0x04, 0x11
        /*001a*/ 	.short	(.L_7 - .L_6)
	.align		4
.L_6:
        /*001c*/ 	.word	index@(triton_poi_fused__native_batch_norm_legit_no_training_silu_32)
        /*0020*/ 	.word	0x00000000


	//----- nvinfo : EIATTR_MIN_STACK_SIZE
	.align		4
.L_7:
        /*0024*/ 	.byte	0x04, 0x12
        /*0026*/ 	.short	(.L_9 - .L_8)
	.align		4
.L_8:
        /*0028*/ 	.word	index@(triton_poi_fused__native_batch_norm_legit_no_training_silu_32)
        /*002c*/ 	.word	0x00000000
.L_9:


//--------------------- .nv.info.triton_poi_fused__native_batch_norm_legit_no_training_silu_32 --------------------------
	.section	.nv.info.triton_poi_fused__native_batch_norm_legit_no_training_silu_32,"",@"SHT_CUDA_INFO"
	.sectionflags	@""
	.align	4


	//----- nvinfo : EIATTR_CUDA_API_VERSION
	.align		4
        /*0000*/ 	.byte	0x04, 0x37
        /*0002*/ 	.short	(.L_11 - .L_10)
.L_10:
        /*0004*/ 	.word	0x0000007c


	//----- nvinfo : EIATTR_KPARAM_INFO
	.align		4
.L_11:
        /*0008*/ 	.byte	0x04, 0x17
        /*000a*/ 	.short	(.L_13 - .L_12)
.L_12:
        /*000c*/ 	.word	0x00000000
        /*0010*/ 	.short	0x0006
        /*0012*/ 	.short	0x0030
        /*0014*/ 	.byte	0x00, 0xf0, 0x11, 0x00


	//----- nvinfo : EIATTR_KPARAM_INFO
	.align		4
.L_13:
        /*0018*/ 	.byte	0x04, 0x17
        /*001a*/ 	.short	(.L_15 - .L_14)
.L_14:
        /*001c*/ 	.word	0x00000000
        /*0020*/ 	.short	0x0005
        /*0022*/ 	.short	0x0028
        /*0024*/ 	.byte	0x00, 0xf4, 0x21, 0x00


	//----- nvinfo : EIATTR_KPARAM_INFO
	.align		4
.L_15:
        /*0028*/ 	.byte	0x04, 0x17
        /*002a*/ 	.short	(.L_17 - .L_16)
.L_16:
        /*002c*/ 	.word	0x00000000
        /*0030*/ 	.short	0x0004
        /*0032*/ 	.short	0x0020
        /*0034*/ 	.byte	0x00, 0xf4, 0x21, 0x00


	//----- nvinfo : EIATTR_KPARAM_INFO
	.align		4
.L_17:
        /*0038*/ 	.byte	0x04, 0x17
        /*003a*/ 	.short	(.L_19 - .L_18)
.L_18:
        /*003c*/ 	.word	0x00000000
        /*0040*/ 	.short	0x0003
        /*0042*/ 	.short	0x0018
        /*0044*/ 	.byte	0x00, 0xf4, 0x21, 0x00


	//----- nvinfo : EIATTR_KPARAM_INFO
	.align		4
.L_19:
        /*0048*/ 	.byte	0x04, 0x17
        /*004a*/ 	.short	(.L_21 - .L_20)
.L_20:
        /*004c*/ 	.word	0x00000000
        /*0050*/ 	.short	0x0002
        /*0052*/ 	.short	0x0010
        /*0054*/ 	.byte	0x00, 0xf4, 0x21, 0x00


	//----- nvinfo : EIATTR_KPARAM_INFO
	.align		4
.L_21:
        /*0058*/ 	.byte	0x04, 0x17
        /*005a*/ 	.short	(.L_23 - .L_22)
.L_22:
        /*005c*/ 	.word	0x00000000
        /*0060*/ 	.short	0x0001
        /*0062*/ 	.short	0x0008
        /*0064*/ 	.byte	0x00, 0xf4, 0x21, 0x00


	//----- nvinfo : EIATTR_KPARAM_INFO
	.align		4
.L_23:
        /*0068*/ 	.byte	0x04, 0x17
        /*006a*/ 	.short	(.L_25 - .L_24)
.L_24:
        /*006c*/ 	.word	0x00000000
        /*0070*/ 	.short	0x0000
        /*0072*/ 	.short	0x0000
        /*0074*/ 	.byte	0x00, 0xf4, 0x21, 0x00


	//----- nvinfo : EIATTR_SPARSE_MMA_MASK
	.align		4
.L_25:
        /*0078*/ 	.byte	0x03, 0x50
        /*007a*/ 	.short	0x0000


	//----- nvinfo : EIATTR_MAXREG_COUNT
	.align		4
        /*007c*/ 	.byte	0x03, 0x1b
        /*007e*/ 	.short	0x00ff


	//----- nvinfo : EIATTR_EXIT_INSTR_OFFSETS
	.align		4
        /*0080*/ 	.byte	0x04, 0x1c
        /*0082*/ 	.short	(.L_27 - .L_26)


	//   ....[0]....
.L_26:
        /*0084*/ 	.word	0x00000520


	//----- nvinfo : EIATTR_REQNTID
	.align		4
.L_27:
        /*0088*/ 	.byte	0x04, 0x10
        /*008a*/ 	.short	(.L_29 - .L_28)
.L_28:
        /*008c*/ 	.word	0x00000080
        /*0090*/ 	.word	0x00000001
        /*0094*/ 	.word	0x00000001


	//----- nvinfo : EIATTR_CBANK_PARAM_SIZE
	.align		4
.L_29:
        /*0098*/ 	.byte	0x03, 0x19
        /*009a*/ 	.short	0x0034


	//----- nvinfo : EIATTR_PARAM_CBANK
	.align		4
        /*009c*/ 	.byte	0x04, 0x0a
        /*009e*/ 	.short	(.L_31 - .L_30)
	.align		4
.L_30:
        /*00a0*/ 	.word	index@(.nv.constant0.triton_poi_fused__native_batch_norm_legit_no_training_silu_32)
        /*00a4*/ 	.short	0x0210
        /*00a6*/ 	.short	0x0034


	//----- nvinfo : EIATTR_SW_WAR
	.align		4
.L_31:
        /*00a8*/ 	.byte	0x04, 0x36
        /*00aa*/ 	.short	(.L_33 - .L_32)
.L_32:
        /*00ac*/ 	.word	0x00000008
.L_33:


//--------------------- .nv.callgraph             --------------------------
	.section	.nv.callgraph,"",@"SHT_CUDA_CALLGRAPH"
	.align	4
	.sectionentsize	8
	.align		4
        /*0000*/ 	.word	0x00000000
	.align		4
        /*0004*/ 	.word	0xffffffff
	.align		4
        /*0008*/ 	.word	0x00000000
	.align		4
        /*000c*/ 	.word	0xfffffffe
	.align		4
        /*0010*/ 	.word	0x00000000
	.align		4
        /*0014*/ 	.word	0xfffffffd
	.align		4
        /*0018*/ 	.word	0x00000000
	.align		4
        /*001c*/ 	.word	0xfffffffc


//--------------------- .nv.constant4             --------------------------
	.section	.nv.constant4,"a",@progbits
	.align	8
	.align		8
.nv.constant4:
        /*0000*/ 	.dword	_$_str
	.align		8
        /*0008*/ 	.dword	_$_str_$_2


//--------------------- .text.triton_poi_fused__native_batch_norm_legit_no_training_silu_32 --------------------------
	.section	.text.triton_poi_fused__native_batch_norm_legit_no_training_silu_32,"ax",@progbits
	.align	128
        .global         triton_poi_fused__native_batch_norm_legit_no_training_silu_32
        .type           triton_poi_fused__native_batch_norm_legit_no_training_silu_32,@function
        .size           triton_poi_fused__native_batch_norm_legit_no_training_silu_32,(.L_x_1 - triton_poi_fused__native_batch_norm_legit_no_training_silu_32)
        .other          triton_poi_fused__native_batch_norm_legit_no_training_silu_32,@"STO_CUDA_ENTRY STV_DEFAULT"
triton_poi_fused__native_batch_norm_legit_no_training_silu_32:
.text.triton_poi_fused__native_batch_norm_legit_no_training_silu_32:
[----:B------:R-:W-:Y:S01]  /*0000*/  LDC R1, c[0x0][0x28] ;  /* 0x00000a00ff017b82 */ /* 0x000fe20000000800 */
[----:B------:R-:W1:Y:S07]  /*0010*/  S2R R0, SR_TID.X ;  /* 0x0000000000007919 */ /* 0x000e6e0000002100 */
[----:B------:R-:W2:Y:S01]  /*0020*/  LDC.64 R2, c[0x0][0x228] ;  /* 0x00008a00ff027b82 */ /* 0x000ea20000000a00 */
[----:B------:R-:W-:Y:S01]  /*0030*/  ULDC.64 UR4, c[0x0][0x208] ;  /* 0x0000820000047ab9 */ /* 0x000fe20000000a00 */
[----:B------:R-:W3:Y:S06]  /*0040*/  S2R R5, SR_CTAID.X ;  /* 0x0000000000057919 */ /* 0x000eec0000002500 */
[----:B------:R-:W4:Y:S08]  /*0050*/  LDC.64 R6, c[0x0][0x220] ;  /* 0x00008800ff067b82 */ /* 0x000f300000000a00 */
[----:B------:R-:W5:Y:S08]  /*0060*/  LDC.64 R8, c[0x0][0x230] ;  /* 0x00008c00ff087b82 */ /* 0x000f700000000a00 */
[----:B------:R-:W5:Y:S01]  /*0070*/  LDC.64 R10, c[0x0][0x238] ;  /* 0x00008e00ff0a7b82 */ /* 0x000f620000000a00 */
[----:B-1----:R-:W-:-:S04]  /*0080*/  SHF.L.U32 R0, R0, 0x1, RZ ;  /* 0x0000000100007819 */ /* 0x002fc800000006ff */
[----:B------:R-:W-:-:S04]  /*0090*/  LOP3.LUT R0, R0, 0xfe, RZ, 0xc0, !PT ;  /* 0x000000fe00007812 */ /* 0x000fc800078ec0ff */
[----:B---3--:R-:W-:-:S05]  /*00a0*/  LEA R0, R5, R0, 0x8 ;  /* 0x0000000005007211 */ /* 0x008fca00078e40ff */
[----:B------:R-:W-:-:S05]  /*00b0*/  IMAD.HI R4, R0, 0x2aaaaaab, RZ ;  /* 0x2aaaaaab00047827 */ /* 0x000fca00078e02ff */
[----:B------:R-:W-:-:S04]  /*00c0*/  SHF.R.U32.HI R5, RZ, 0x1f, R4 ;  /* 0x0000001fff057819 */ /* 0x000fc80000011604 */
[----:B------:R-:W-:-:S05]  /*00d0*/  LEA.HI R5, R4, R5, RZ, 0x19 ;  /* 0x0000000504057211 */ /* 0x000fca00078fc8ff */
[----:B------:R-:W-:Y:S02]  /*00e0*/  IMAD R13, R5, -0x300, R0 ;  /* 0xfffffd00050d7824 */ /* 0x000fe400078e0200 */
[----:B------:R-:W1:Y:S02]  /*00f0*/  LDC.64 R4, c[0x0][0x218] ;  /* 0x00008600ff047b82 */ /* 0x000e640000000a00 */
[----:B--2---:R-:W-:-:S06]  /*0100*/  IMAD.WIDE R2, R13, 0x4, R2 ;  /* 0x000000040d027825 */ /* 0x004fcc00078e0202 */
[----:B------:R-:W2:Y:S01]  /*0110*/  LDG.E.EL.64 R2, desc[UR4][R2.64] ;  /* 0x0000000402027981 */ /* 0x000ea2000c2e1b00 */
[----:B----4-:R-:W-:-:S04]  /*0120*/  IMAD.WIDE R6, R13, 0x4, R6 ;  /* 0x000000040d067825 */ /* 0x010fc800078e0206 */
[C---:B-----5:R-:W-:Y:S02]  /*0130*/  IMAD.WIDE R8, R13.reuse, 0x4, R8 ;  /* 0x000000040d087825 */ /* 0x060fe400078e0208 */
[----:B------:R-:W3:Y:S02]  /*0140*/  LDG.E.EL.64 R6, desc[UR4][R6.64] ;  /* 0x0000000406067981 */ /* 0x000ee4000c2e1b00 */
[----:B0-----:R-:W-:Y:S02]  /*0150*/  IMAD.WIDE R10, R13, 0x4, R10 ;  /* 0x000000040d0a7825 */ /* 0x001fe400078e020a */
[----:B------:R-:W4:Y:S04]  /*0160*/  LDG.E.EL.64 R8, desc[UR4][R8.64] ;  /* 0x0000000408087981 */ /* 0x000f28000c2e1b00 */
[----:B------:R-:W4:Y:S01]  /*0170*/  LDG.E.EL.64 R10, desc[UR4][R10.64] ;  /* 0x000000040a0a7981 */ /* 0x000f22000c2e1b00 */
[----:B-1----:R-:W-:-:S06]  /*0180*/  IMAD.WIDE R4, R0, 0x4, R4 ;  /* 0x0000000400047825 */ /* 0x002fcc00078e0204 */
[----:B------:R-:W3:Y:S01]  /*0190*/  LDG.E.64 R4, desc[UR4][R4.64] ;  /* 0x0000000404047981 */ /* 0x000ee2000c1e1b00 */
[----:B--2---:R-:W-:Y:S01]  /*01a0*/  FADD R2, R2, 0.0010000000474974513054 ;  /* 0x3a83126f02027421 */ /* 0x004fe20000000000 */
[----:B------:R-:W-:-:S03]  /*01b0*/  FADD R3, R3, 0.0010000000474974513054 ;  /* 0x3a83126f03037421 */ /* 0x000fc60000000000 */
[----:B------:R-:W0:Y:S08]  /*01c0*/  MUFU.SQRT R12, R2 ;  /* 0x00000002000c7308 */ /* 0x000e300000002000 */
[----:B------:R-:W1:Y:S01]  /*01d0*/  MUFU.SQRT R13, R3 ;  /* 0x00000003000d7308 */ /* 0x000e620000002000 */
[C---:B0-----:R-:W-:Y:S02]  /*01e0*/  FSETP.GT.AND P0, PT, R12.reuse, 8.50705917302346158658e+37, PT ;  /* 0x7e8000000c00780b */ /* 0x041fe40003f04000 */
[----:B------:R-:W-:-:S02]  /*01f0*/  FSETP.GEU.AND P2, PT, R12, 1.175494350822287508e-38, PT ;  /* 0x008000000c00780b */ /* 0x000fc40003f4e000 */
[C---:B-1----:R-:W-:Y:S02]  /*0200*/  FSETP.GT.AND P1, PT, R13.reuse, 8.50705917302346158658e+37, PT ;  /* 0x7e8000000d00780b */ /* 0x042fe40003f24000 */
[----:B------:R-:W-:-:S07]  /*0210*/  FSETP.GEU.AND P3, PT, R13, 1.175494350822287508e-38, PT ;  /* 0x008000000d00780b */ /* 0x000fce0003f6e000 */
[----:B------:R-:W-:Y:S01]  /*0220*/  @P0 FMUL R12, R12, 0.25 ;  /* 0x3e8000000c0c0820 */ /* 0x000fe20000400000 */
[----:B------:R-:W-:-:S03]  /*0230*/  HFMA2.MMA R2, -RZ, RZ, 1.625, 0 ;  /* 0x3e800000ff027435 */ /* 0x000fc600000001ff */
[----:B------:R-:W-:Y:S01]  /*0240*/  @!P2 FMUL R12, R12, 16777216 ;  /* 0x4b8000000c0ca820 */ /* 0x000fe20000400000 */
[----:B------:R-:W-:-:S05]  /*0250*/  @P1 FMUL R13, R13, 0.25 ;  /* 0x3e8000000d0d1820 */ /* 0x000fca0000400000 */
[----:B------:R-:W0:Y:S01]  /*0260*/  MUFU.RCP R12, R12 ;  /* 0x0000000c000c7308 */ /* 0x000e220000001000 */
[----:B------:R-:W-:Y:S01]  /*0270*/  @!P3 FMUL R13, R13, 16777216 ;  /* 0x4b8000000d0db820 */ /* 0x000fe20000400000 */
[----:B------:R-:W-:-:S06]  /*0280*/  FSEL R3, R2, 1, P0 ;  /* 0x3f80000002037808 */ /* 0x000fcc0000000000 */
[----:B------:R-:W1:Y:S01]  /*0290*/  MUFU.RCP R13, R13 ;  /* 0x0000000d000d7308 */ /* 0x000e620000001000 */
[----:B------:R-:W-:Y:S01]  /*02a0*/  @!P2 FMUL R3, R3, 16777216 ;  /* 0x4b8000000303a820 */ /* 0x000fe20000400000 */
[----:B------:R-:W-:Y:S01]  /*02b0*/  FSEL R14, R2, 1, P1 ;  /* 0x3f800000020e7808 */ /* 0x000fe20000800000 */
[----:B---3--:R-:W-:Y:S02]  /*02c0*/  FADD R4, R4, -R6 ;  /* 0x8000000604047221 */ /* 0x008fe40000000000 */
[----:B0-----:R-:W-:Y:S02]  /*02d0*/  FMUL R3, R12, R3 ;  /* 0x000000030c037220 */ /* 0x001fe40000400000 */
[----:B------:R-:W-:Y:S01]  /*02e0*/  @!P3 FMUL R14, R14, 16777216 ;  /* 0x4b8000000e0eb820 */ /* 0x000fe20000400000 */
[----:B------:R-:W-:Y:S01]  /*02f0*/  FADD R5, R5, -R7 ;  /* 0x8000000705057221 */ /* 0x000fe20000000000 */
[----:B------:R-:W-:Y:S02]  /*0300*/  FMUL R3, R4, R3 ;  /* 0x0000000304037220 */ /* 0x000fe40000400000 */
[----:B-1----:R-:W-:-:S02]  /*0310*/  FMUL R14, R13, R14 ;  /* 0x0000000e0d0e7220 */ /* 0x002fc40000400000 */
[----:B----4-:R-:W-:Y:S02]  /*0320*/  FFMA R8, R8, R3, R10 ;  /* 0x0000000308087223 */ /* 0x010fe4000000000a */
[----:B------:R-:W-:Y:S02]  /*0330*/  FMUL R14, R5, R14 ;  /* 0x0000000e050e7220 */ /* 0x000fe40000400000 */
[----:B------:R-:W-:Y:S02]  /*0340*/  FADD R3, RZ, -R8 ;  /* 0x80000008ff037221 */ /* 0x000fe40000000000 */
[----:B------:R-:W-:Y:S02]  /*0350*/  FFMA R9, R9, R14, R11 ;  /* 0x0000000e09097223 */ /* 0x000fe4000000000b */
[----:B------:R-:W-:Y:S02]  /*0360*/  FMUL R4, R3, 1.4426950216293334961 ;  /* 0x3fb8aa3b03047820 */ /* 0x000fe40000400000 */
[----:B------:R-:W-:-:S04]  /*0370*/  FADD R3, RZ, -R9 ;  /* 0x80000009ff037221 */ /* 0x000fc80000000000 */
[----:B------:R-:W-:Y:S01]  /*0380*/  FMUL R6, R3, 1.4426950216293334961 ;  /* 0x3fb8aa3b03067820 */ /* 0x000fe20000400000 */
[----:B------:R-:W-:-:S04]  /*0390*/  FSETP.GEU.AND P0, PT, R4, -126, PT ;  /* 0xc2fc00000400780b */ /* 0x000fc80003f0e000 */
[----:B------:R-:W-:-:S09]  /*03a0*/  FSETP.GEU.AND P1, PT, R6, -126, PT ;  /* 0xc2fc00000600780b */ /* 0x000fd20003f2e000 */
[----:B------:R-:W-:-:S04]  /*03b0*/  @!P0 FMUL R4, R4, 0.5 ;  /* 0x3f00000004048820 */ /* 0x000fc80000400000 */
[----:B------:R-:W-:Y:S01]  /*03c0*/  @!P1 FMUL R6, R6, 0.5 ;  /* 0x3f00000006069820 */ /* 0x000fe20000400000 */
[----:B------:R-:W0:Y:S08]  /*03d0*/  MUFU.EX2 R3, R4 ;  /* 0x0000000400037308 */ /* 0x000e300000000800 */
[----:B------:R-:W1:Y:S01]  /*03e0*/  MUFU.EX2 R5, R6 ;  /* 0x0000000600057308 */ /* 0x000e620000000800 */
[----:B0-----:R-:W-:-:S04]  /*03f0*/  @!P0 FMUL R3, R3, R3 ;  /* 0x0000000303038220 */ /* 0x001fc80000400000 */
[----:B------:R-:W-:Y:S01]  /*0400*/  FADD R7, R3, 1 ;  /* 0x3f80000003077421 */ /* 0x000fe20000000000 */
[----:B-1----:R-:W-:-:S04]  /*0410*/  @!P1 FMUL R5, R5, R5 ;  /* 0x0000000505059220 */ /* 0x002fc80000400000 */
[----:B------:R-:W-:Y:S01]  /*0420*/  FADD R10, R5, 1 ;  /* 0x3f800000050a7421 */ /* 0x000fe20000000000 */
[----:B------:R-:W-:Y:S01]  /*0430*/  FSETP.GT.AND P0, PT, R7, 8.50705917302346158658e+37, PT ;  /* 0x7e8000000700780b */ /* 0x000fe20003f04000 */
[----:B------:R-:W0:Y:S03]  /*0440*/  LDC.64 R4, c[0x0][0x210] ;  /* 0x00008400ff047b82 */ /* 0x000e260000000a00 */
[----:B------:R-:W-:-:S09]  /*0450*/  FSETP.GT.AND P1, PT, R10, 8.50705917302346158658e+37, PT ;  /* 0x7e8000000a00780b */ /* 0x000fd20003f24000 */
[----:B------:R-:W-:-:S04]  /*0460*/  @P0 FMUL R7, R7, 0.25 ;  /* 0x3e80000007070820 */ /* 0x000fc80000400000 */
[----:B------:R-:W-:Y:S02]  /*0470*/  @P1 FMUL R10, R10, 0.25 ;  /* 0x3e8000000a0a1820 */ /* 0x000fe40000400000 */
[----:B------:R-:W1:Y:S08]  /*0480*/  MUFU.RCP R7, R7 ;  /* 0x0000000700077308 */ /* 0x000e700000001000 */
[----:B------:R-:W2:Y:S01]  /*0490*/  MUFU.RCP R10, R10 ;  /* 0x0000000a000a7308 */ /* 0x000ea20000001000 */
[----:B------:R-:W-:-:S02]  /*04a0*/  FSEL R6, R2, 1, P0 ;  /* 0x3f80000002067808 */ /* 0x000fc40000000000 */
[----:B------:R-:W-:-:S03]  /*04b0*/  FSEL R3, R2, 1, P1 ;  /* 0x3f80000002037808 */ /* 0x000fc60000800000 */
[----:B-1----:R-:W-:-:S04]  /*04c0*/  FMUL R11, R7, R6 ;  /* 0x00000006070b7220 */ /* 0x002fc80000400000 */
[----:B------:R-:W-:Y:S01]  /*04d0*/  FMUL R8, R8, R11 ;  /* 0x0000000b08087220 */ /* 0x000fe20000400000 */
[----:B--2---:R-:W-:Y:S01]  /*04e0*/  FMUL R6, R10, R3 ;  /* 0x000000030a067220 */ /* 0x004fe20000400000 */
[----:B0-----:R-:W-:-:S04]  /*04f0*/  IMAD.WIDE R2, R0, 0x4, R4 ;  /* 0x0000000400027825 */ /* 0x001fc800078e0204 */
[----:B------:R-:W-:-:S05]  /*0500*/  FMUL R9, R9, R6 ;  /* 0x0000000609097220 */ /* 0x000fca0000400000 */
[----:B------:R-:W-:Y:S01]  /*0510*/  STG.E.64 desc[UR4][R2.64], R8 ;  /* 0x0000000802007986 */ /* 0x000fe2000c101b04 */
[----:B------:R-:W-:Y:S05]  /*0520*/  EXIT ;  /* 0x000000000000794d */ /* 0x000fea0003800000 */
.L_x_0:
[----:B------:R-:W-:-:S00]  /*0530*/  BRA `(.L_x_0) ;  /* 0xfffffffc00fc7947 */ /* 0x000fc0000383ffff */
[----:B------:R-:W-:-:S00]  /*0540*/  NOP ;  /* 0x0000000000007918 */ /* 0x000fc00000000000 */
        /* <DEDUP_REMOVED lines=11> */
.L_x_1:


//--------------------- .nv.global.init           --------------------------
	.section	.nv.global.init,"aw",@progbits
.nv.global.init:
	.type		_$_str,@object
	.size		_$_str,(_$_str_$_2 - _$_str)
_$_str:
        /*0000*/ 	.byte	0x5f, 0x5f, 0x43, 0x55, 0x44, 0x41, 0x5f, 0x46, 0x54, 0x5a, 0x00
	.type		_$_str_$_2,@object
	.size		_$_str_$_2,(.L_1 - _$_str_$_2)
_$_str_$_2:
        /*000b*/ 	.byte	0x5f, 0x5f, 0x43, 0x55, 0x44, 0x41, 0x5f, 0x50, 0x52, 0x45, 0x43, 0x5f, 0x53, 0x51, 0x52, 0x54
        /*001b*/ 	.byte	0x00
.L_1:


//--------------------- .nv.constant0.triton_poi_fused__native_batch_norm_legit_no_training_silu_32 --------------------------
	.section	.nv.constant0.triton_poi_fused__native_batch_norm_legit_no_training_silu_32,"a",@progbits
	.sectionflags	@""
	.align	4
.nv.constant0.triton_poi_fused__native_batch_norm_legit_no_training_silu_32:
	.zero		580
